//
// Generated by NVIDIA NVVM Compiler
//
// Compiler Build ID: CL-36424714
// Cuda compilation tools, release 13.0, V13.0.88
// Based on NVVM 20.0.0
//

.version 9.0
.target sm_100
.address_size 64

	// .globl	_Z6setpixPPiS_

.visible .entry _Z6setpixPPiS_(
	.param .u64 .ptr .align 1 _Z6setpixPPiS__param_0,
	.param .u64 .ptr .align 1 _Z6setpixPPiS__param_1
)
{
	.reg .b32 	%r<2>;
	.reg .b64 	%rd<7>;

	ld.param.u64 	%rd1, [_Z6setpixPPiS__param_0];
	ld.param.u64 	%rd2, [_Z6setpixPPiS__param_1];
	cvta.to.global.u64 	%rd3, %rd1;
	cvta.to.global.u64 	%rd4, %rd2;
	ld.global.u32 	%r1, [%rd4];
	ld.global.u64 	%rd5, [%rd3];
	cvta.to.global.u64 	%rd6, %rd5;
	st.global.u32 	[%rd6], %r1;
	ret;

}


// ===== COMPILED SASS (sm_100) =====

	.target	sm_100

	.elftype	@"ET_EXEC"


//--------------------- .note.nv.tkinfo           --------------------------
	.section	.note.nv.tkinfo,"",@"SHT_NOTE"
	.sectionflags	@"SHF_NOTE_NV_TKINFO"
	.tkinfo
        /*0018*/ 	.word	0x00000002
        /*0030*/ 	.string	""
        /*0030*/ 	.string	"ptxas"
        /*0030*/ 	.string	"Cuda compilation tools, release 13.0, V13.0.88"
        /*0030*/ 	.string	"Build cuda_13.0.r13.0/compiler.36424714_0"
        /*0030*/ 	.string	"-arch sm_100 -m 64 "



//--------------------- .note.nv.cuinfo           --------------------------
	.section	.note.nv.cuinfo,"",@"SHT_NOTE"
	.sectionflags	@"SHF_NOTE_NV_CUINFO"
        /*0018*/ 	.short	0x0002
        /*001a*/ 	.short	0x0064
        /*001c*/ 	.short	0x0082
	.zero		2


//--------------------- .nv.info                  --------------------------
	.section	.nv.info,"",@"SHT_CUDA_INFO"
	.align	4


	//----- nvinfo : EIATTR_REGCOUNT
	.align		4
        /*0000*/ 	.byte	0x04, 0x2f
        /*0002*/ 	.short	(.L_1 - .L_0)
	.align		4
.L_0:
        /*0004*/ 	.word	index@(_Z6setpixPPiS_)
        /*0008*/ 	.word	0x00000008


	//----- nvinfo : EIATTR_FRAME_SIZE
	.align		4
.L_1:
        /*000c*/ 	.byte	0x04, 0x11
        /*000e*/ 	.short	(.L_3 - .L_2)
	.align		4
.L_2:
        /*0010*/ 	.word	index@(_Z6setpixPPiS_)
        /*0014*/ 	.word	0x00000000


	//----- nvinfo : EIATTR_MIN_STACK_SIZE
	.align		4
.L_3:
        /*0018*/ 	.byte	0x04, 0x12
        /*001a*/ 	.short	(.L_5 - .L_4)
	.align		4
.L_4:
        /*001c*/ 	.word	index@(_Z6setpixPPiS_)
        /*0020*/ 	.word	0x00000000
.L_5:


//--------------------- .nv.compat                --------------------------
	.section	.nv.compat,"",@"SHT_CUDA_COMPAT_INFO"
	.align	4
        /*0000*/ 	.byte	0x02, 0x09, 0x00, 0x00, 0x02, 0x02, 0x01, 0x00, 0x02, 0x05, 0x05, 0x00, 0x03, 0x07, 0x01, 0x01
        /*0010*/ 	.byte	0x02, 0x03, 0x00, 0x00, 0x02, 0x06, 0x01, 0x00, 0x04, 0x0b, 0x08, 0x00, 0x09, 0x00, 0x00, 0x00
        /*0020*/ 	.byte	0x00, 0x00, 0x00, 0x00


//--------------------- .nv.info._Z6setpixPPiS_   --------------------------
	.section	.nv.info._Z6setpixPPiS_,"",@"SHT_CUDA_INFO"
	.sectionflags	@""
	.align	4


	//----- nvinfo : EIATTR_CUDA_API_VERSION
	.align		4
        /*0000*/ 	.byte	0x04, 0x37
        /*0002*/ 	.short	(.L_7 - .L_6)
.L_6:
        /*0004*/ 	.word	0x00000082


	//----- nvinfo : EIATTR_KPARAM_INFO
	.align		4
.L_7:
        /*0008*/ 	.byte	0x04, 0x17
        /*000a*/ 	.short	(.L_9 - .L_8)
.L_8:
        /*000c*/ 	.word	0x00000000
        /*0010*/ 	.short	0x0001
        /*0012*/ 	.short	0x0008
        /*0014*/ 	.byte	0x00, 0xf5, 0x21, 0x00


	//----- nvinfo : EIATTR_KPARAM_INFO
	.align		4
.L_9:
        /*0018*/ 	.byte	0x04, 0x17
        /*001a*/ 	.short	(.L_11 - .L_10)
.L_10:
        /*001c*/ 	.word	0x00000000
        /*0020*/ 	.short	0x0000
        /*0022*/ 	.short	0x0000
        /*0024*/ 	.byte	0x00, 0xf5, 0x21, 0x00


	//----- nvinfo : EIATTR_SPARSE_MMA_MASK
	.align		4
.L_11:
        /*0028*/ 	.byte	0x03, 0x50
        /*002a*/ 	.short	0x0000


	//----- nvinfo : EIATTR_MAXREG_COUNT
	.align		4
        /*002c*/ 	.byte	0x03, 0x1b
        /*002e*/ 	.short	0x00ff


	//----- nvinfo : EIATTR_MERCURY_ISA_VERSION
	.align		4
        /*0030*/ 	.byte	0x03, 0x5f
        /*0032*/ 	.short	0x0101


	//----- nvinfo : EIATTR_VRC_CTA_INIT_COUNT
	.align		4
        /*0034*/ 	.byte	0x02, 0x4a
	.zero		1
	.zero		1


	//----- nvinfo : EIATTR_EXIT_INSTR_OFFSETS
	.align		4
        /*0038*/ 	.byte	0x04, 0x1c
        /*003a*/ 	.short	(.L_13 - .L_12)


	//   ....[0]....
.L_12:
        /*003c*/ 	.word	0x00000070


	//----- nvinfo : EIATTR_CBANK_PARAM_SIZE
	.align		4
.L_13:
        /*0040*/ 	.byte	0x03, 0x19
        /*0042*/ 	.short	0x0010


	//----- nvinfo : EIATTR_PARAM_CBANK
	.align		4
        /*0044*/ 	.byte	0x04, 0x0a
        /*0046*/ 	.short	(.L_15 - .L_14)
	.align		4
.L_14:
        /*0048*/ 	.word	index@(.nv.constant0._Z6setpixPPiS_)
        /*004c*/ 	.short	0x0380
        /*004e*/ 	.short	0x0010


	//----- nvinfo : EIATTR_SW_WAR
	.align		4
.L_15:
        /*0050*/ 	.byte	0x04, 0x36
        /*0052*/ 	.short	(.L_17 - .L_16)
.L_16:
        /*0054*/ 	.word	0x00000008
.L_17:


//--------------------- .nv.callgraph             --------------------------
	.section	.nv.callgraph,"",@"SHT_CUDA_CALLGRAPH"
	.align	4
	.sectionentsize	8
	.align		4
        /*0000*/ 	.word	0x00000000
	.align		4
        /*0004*/ 	.word	0xffffffff
	.align		4
        /*0008*/ 	.word	0x00000000
	.align		4
        /*000c*/ 	.word	0xfffffffe
	.align		4
        /*0010*/ 	.word	0x00000000
	.align		4
        /*0014*/ 	.word	0xfffffffd
	.align		4
        /*0018*/ 	.word	0x00000000
	.align		4
        /*001c*/ 	.word	0xfffffffc


//--------------------- .text._Z6setpixPPiS_      --------------------------
	.section	.text._Z6setpixPPiS_,"ax",@progbits
	.align	128
        .global         _Z6setpixPPiS_
        .type           _Z6setpixPPiS_,@function
        .size           _Z6setpixPPiS_,(.L_x_1 - _Z6setpixPPiS_)
        .other          _Z6setpixPPiS_,@"STO_CUDA_ENTRY STV_DEFAULT"
_Z6setpixPPiS_:
.text._Z6setpixPPiS_:
[----:B------:R-:W-:Y:S08]  /*0000*/  LDC R1, c[0x0][0x37c] ;  /* 0x0000df00ff017b82 */ /* 0x000ff00000000800 */
[----:B------:R-:W0:Y:S01]  /*0010*/  LDC.64 R2, c[0x0][0x388] ;  /* 0x0000e200ff027b82 */ /* 0x000e220000000a00 */
[----:B------:R-:W0:Y:S07]  /*0020*/  LDCU.64 UR4, c[0x0][0x358] ;  /* 0x00006b00ff0477ac */ /* 0x000e2e0008000a00 */
[----:B------:R-:W1:Y:S01]  /*0030*/  LDC.64 R4, c[0x0][0x380] ;  /* 0x0000e000ff047b82 */ /* 0x000e620000000a00 */
[----:B0-----:R-:W2:Y:S04]  /*0040*/  LDG.E R3, desc[UR4][R2.64] ;  /* 0x0000000402037981 */ /* 0x001ea8000c1e1900 */
[----:B-1----:R-:W2:Y:S04]  /*0050*/  LDG.E.64 R4, desc[UR4][R4.64] ;  /* 0x0000000404047981 */ /* 0x002ea8000c1e1b00 */
[----:B--2---:R-:W-:Y:S01]  /*0060*/  STG.E desc[UR4][R4.64], R3 ;  /* 0x0000000304007986 */ /* 0x004fe2000c101904 */
[----:B------:R-:W-:Y:S05]  /*0070*/  EXIT ;  /* 0x000000000000794d */ /* 0x000fea0003800000 */
.L_x_0:
[----:B------:R-:W-:-:S00]  /*0080*/  BRA `(.L_x_0) ;  /* 0xfffffffc00fc7947 */ /* 0x000fc0000383ffff */
[----:B------:R-:W-:-:S00]  /*0090*/  NOP ;  /* 0x0000000000007918 */ /* 0x000fc00000000000 */
        /* <DEDUP_REMOVED lines=14> */
.L_x_1:


//--------------------- .nv.shared.reserved.0     --------------------------
	.section	.nv.shared.reserved.0,"aw",@nobits
	.weak		__nv_reservedSMEM_offset_0_alias
	.size		__nv_reservedSMEM_offset_0_alias, 0, 64
	.other		__nv_reservedSMEM_offset_0_alias,@"STO_CUDA_RESERVED_SHARED STV_DEFAULT"
__nv_reservedSMEM_offset_0_alias:
	.zero		0
	.zero		64


//--------------------- .nv.constant0._Z6setpixPPiS_ --------------------------
	.section	.nv.constant0._Z6setpixPPiS_,"a",@progbits
	.sectionflags	@""
	.align	4
.nv.constant0._Z6setpixPPiS_:
	.zero		912


//--------------------- SYMBOLS --------------------------

	.type		.nv.reservedSmem.offset0,@object
	.size		.nv.reservedSmem.offset0,0x4
